	.headerflags	@"EF_CUDA_TEXMODE_UNIFIED EF_CUDA_64BIT_ADDRESS EF_CUDA_ACCELERATORS EF_CUDA_SM90 EF_CUDA_VIRTUAL_SM(EF_CUDA_SM90)"
	.elftype	@"ET_EXEC"


//--------------------- .nv.info                  --------------------------
	.section	.nv.info,"",@"SHT_CUDA_INFO"
	.align	4


	//----- nvinfo : EIATTR_REGCOUNT
	.align		4
        /*0000*/ 	.byte	0x04, 0x2f
        /*0002*/ 	.short	(.L_1 - .L_0)
	.align		4
.L_0:
        /*0004*/ 	.word	index@(triton_poi_fused_max_pool2d_with_indices_5)
        /*0008*/ 	.word	0x00000030


	//----- nvinfo : EIATTR_MIN_STACK_SIZE
	.align		4
.L_1:
        /*000c*/ 	.byte	0x04, 0x12
        /*000e*/ 	.short	(.L_3 - .L_2)
	.align		4
.L_2:
        /*0010*/ 	.word	index@(triton_poi_fused_max_pool2d_with_indices_5)
        /*0014*/ 	.word	0x00000000


	//----- nvinfo : EIATTR_FRAME_SIZE
	.align		4
.L_3:
        /*0018*/ 	.byte	0x04, 0x11
        /*001a*/ 	.short	(.L_5 - .L_4)
	.align		4
.L_4:
        /*001c*/ 	.word	index@(triton_poi_fused_max_pool2d_with_indices_5)
        /*0020*/ 	.word	0x00000000


	//----- nvinfo : EIATTR_MIN_STACK_SIZE
	.align		4
.L_5:
        /*0024*/ 	.byte	0x04, 0x12
        /*0026*/ 	.short	(.L_7 - .L_6)
	.align		4
.L_6:
        /*0028*/ 	.word	index@(triton_poi_fused_max_pool2d_with_indices_5)
        /*002c*/ 	.word	0x00000000
.L_7:


//--------------------- .nv.info.triton_poi_fused_max_pool2d_with_indices_5 --------------------------
	.section	.nv.info.triton_poi_fused_max_pool2d_with_indices_5,"",@"SHT_CUDA_INFO"
	.sectionflags	@""
	.align	4


	//----- nvinfo : EIATTR_CUDA_API_VERSION
	.align		4
        /*0000*/ 	.byte	0x04, 0x37
        /*0002*/ 	.short	(.L_9 - .L_8)
.L_8:
        /*0004*/ 	.word	0x0000007c


	//----- nvinfo : EIATTR_KPARAM_INFO
	.align		4
.L_9:
        /*0008*/ 	.byte	0x04, 0x17
        /*000a*/ 	.short	(.L_11 - .L_10)
.L_10:
        /*000c*/ 	.word	0x00000000
        /*0010*/ 	.short	0x0003
        /*0012*/ 	.short	0x0014
        /*0014*/ 	.byte	0x00, 0xf0, 0x11, 0x00


	//----- nvinfo : EIATTR_KPARAM_INFO
	.align		4
.L_11:
        /*0018*/ 	.byte	0x04, 0x17
        /*001a*/ 	.short	(.L_13 - .L_12)
.L_12:
        /*001c*/ 	.word	0x00000000
        /*0020*/ 	.short	0x0002
        /*0022*/ 	.short	0x0010
        /*0024*/ 	.byte	0x00, 0xf0, 0x11, 0x00


	//----- nvinfo : EIATTR_KPARAM_INFO
	.align		4
.L_13:
        /*0028*/ 	.byte	0x04, 0x17
        /*002a*/ 	.short	(.L_15 - .L_14)
.L_14:
        /*002c*/ 	.word	0x00000000
        /*0030*/ 	.short	0x0001
        /*0032*/ 	.short	0x0008
        /*0034*/ 	.byte	0x00, 0xf4, 0x21, 0x00


	//----- nvinfo : EIATTR_KPARAM_INFO
	.align		4
.L_15:
        /*0038*/ 	.byte	0x04, 0x17
        /*003a*/ 	.short	(.L_17 - .L_16)
.L_16:
        /*003c*/ 	.word	0x00000000
        /*0040*/ 	.short	0x0000
        /*0042*/ 	.short	0x0000
        /*0044*/ 	.byte	0x00, 0xf4, 0x21, 0x00


	//----- nvinfo : EIATTR_SPARSE_MMA_MASK
	.align		4
.L_17:
        /*0048*/ 	.byte	0x03, 0x50
        /*004a*/ 	.short	0x0000


	//----- nvinfo : EIATTR_MAXREG_COUNT
	.align		4
        /*004c*/ 	.byte	0x03, 0x1b
        /*004e*/ 	.short	0x00ff


	//----- nvinfo : EIATTR_EXIT_INSTR_OFFSETS
	.align		4
        /*0050*/ 	.byte	0x04, 0x1c
        /*0052*/ 	.short	(.L_19 - .L_18)


	//   ....[0]....
.L_18:
        /*0054*/ 	.word	0x00001170


	//   ....[1]....
        /*0058*/ 	.word	0x000011a0


	//----- nvinfo : EIATTR_REQNTID
	.align		4
.L_19:
        /*005c*/ 	.byte	0x04, 0x10
        /*005e*/ 	.short	(.L_21 - .L_20)
.L_20:
        /*0060*/ 	.word	0x00000080
        /*0064*/ 	.word	0x00000001
        /*0068*/ 	.word	0x00000001


	//----- nvinfo : EIATTR_CBANK_PARAM_SIZE
	.align		4
.L_21:
        /*006c*/ 	.byte	0x03, 0x19
        /*006e*/ 	.short	0x0018


	//----- nvinfo : EIATTR_PARAM_CBANK
	.align		4
        /*0070*/ 	.byte	0x04, 0x0a
        /*0072*/ 	.short	(.L_23 - .L_22)
	.align		4
.L_22:
        /*0074*/ 	.word	index@(.nv.constant0.triton_poi_fused_max_pool2d_with_indices_5)
        /*0078*/ 	.short	0x0210
        /*007a*/ 	.short	0x0018


	//----- nvinfo : EIATTR_SW_WAR
	.align		4
.L_23:
        /*007c*/ 	.byte	0x04, 0x36
        /*007e*/ 	.short	(.L_25 - .L_24)
.L_24:
        /*0080*/ 	.word	0x00000008
.L_25:


//--------------------- .nv.callgraph             --------------------------
	.section	.nv.callgraph,"",@"SHT_CUDA_CALLGRAPH"
	.align	4
	.sectionentsize	8
	.align		4
        /*0000*/ 	.word	0x00000000
	.align		4
        /*0004*/ 	.word	0xffffffff
	.align		4
        /*0008*/ 	.word	0x00000000
	.align		4
        /*000c*/ 	.word	0xfffffffe
	.align		4
        /*0010*/ 	.word	0x00000000
	.align		4
        /*0014*/ 	.word	0xfffffffd
	.align		4
        /*0018*/ 	.word	0x00000000
	.align		4
        /*001c*/ 	.word	0xfffffffc


//--------------------- .text.triton_poi_fused_max_pool2d_with_indices_5 --------------------------
	.section	.text.triton_poi_fused_max_pool2d_with_indices_5,"ax",@progbits
	.sectionflags	@"SHF_BARRIERS=1"
	.align	128
        .global         triton_poi_fused_max_pool2d_with_indices_5
        .type           triton_poi_fused_max_pool2d_with_indices_5,@function
        .size           triton_poi_fused_max_pool2d_with_indices_5,(.L_x_1 - triton_poi_fused_max_pool2d_with_indices_5)
        .other          triton_poi_fused_max_pool2d_with_indices_5,@"STO_CUDA_ENTRY STV_DEFAULT"
triton_poi_fused_max_pool2d_with_indices_5:
.text.triton_poi_fused_max_pool2d_with_indices_5:
[----:B------:R-:W0:Y:S01]  /*0000*/  LDC R1, c[0x0][0x28] ;  /* 0x00000a00ff017b82 */ /* 0x000e220000000800 */
[----:B------:R-:W1:Y:S07]  /*0010*/  S2R R16, SR_CTAID.X ;  /* 0x0000000000107919 */ /* 0x000e6e0000002500 */
[----:B------:R-:W2:Y:S01]  /*0020*/  LDC.64 R22, c[0x0][0x210] ;  /* 0x00008400ff167b82 */ /* 0x000ea20000000a00 */
[----:B------:R-:W-:Y:S01]  /*0030*/  IMAD.MOV.U32 R19, RZ, RZ, RZ ;  /* 0x000000ffff137224 */ /* 0x000fe200078e00ff */
[----:B------:R-:W-:Y:S01]  /*0040*/  ULDC.64 UR6, c[0x0][0x208] ;  /* 0x0000820000067ab9 */ /* 0x000fe20000000a00 */
[----:B------:R-:W3:Y:S01]  /*0050*/  S2R R15, SR_TID.X ;  /* 0x00000000000f7919 */ /* 0x000ee20000002100 */
[----:B------:R-:W-:-:S02]  /*0060*/  IMAD.MOV.U32 R32, RZ, RZ, RZ ;  /* 0x000000ffff207224 */ /* 0x000fc400078e00ff */
[----:B------:R-:W-:Y:S01]  /*0070*/  IMAD.MOV.U32 R20, RZ, RZ, RZ ;  /* 0x000000ffff147224 */ /* 0x000fe200078e00ff */
[----:B------:R-:W4:Y:S01]  /*0080*/  S2R R12, SR_CTAID.Y ;  /* 0x00000000000c7919 */ /* 0x000f220000002600 */
[----:B-1----:R-:W-:Y:S01]  /*0090*/  IMAD.SHL.U32 R16, R16, 0x4, RZ ;  /* 0x0000000410107824 */ /* 0x002fe200078e00ff */
[----:B---3--:R-:W-:-:S04]  /*00a0*/  SHF.R.U32.HI R3, RZ, 0x2, R15 ;  /* 0x00000002ff037819 */ /* 0x008fc8000001160f */
[----:B------:R-:W-:Y:S02]  /*00b0*/  LOP3.LUT R0, R16, 0x3, R15, 0xf8, !PT ;  /* 0x0000000310007812 */ /* 0x000fe400078ef80f */
[----:B------:R-:W-:Y:S02]  /*00c0*/  SGXT.U32 R3, R3, 0x5 ;  /* 0x000000050303781a */ /* 0x000fe40000000000 */
[----:B------:R-:W-:Y:S02]  /*00d0*/  LEA.HI R2, R0, R0, RZ, 0x1 ;  /* 0x0000000000027211 */ /* 0x000fe400078f08ff */
[----:B----4-:R-:W-:Y:S02]  /*00e0*/  PRMT R3, R3, 0x6540, R12 ;  /* 0x0000654003037816 */ /* 0x010fe4000000000c */
[C---:B------:R-:W-:Y:S01]  /*00f0*/  LOP3.LUT R5, R2.reuse, 0x7ffffffe, RZ, 0xc0, !PT ;  /* 0x7ffffffe02057812 */ /* 0x040fe200078ec0ff */
[----:B------:R-:W-:Y:S01]  /*0100*/  IMAD.SHL.U32 R2, R2, 0x4, RZ ;  /* 0x0000000402027824 */ /* 0x000fe200078e00ff */
[----:B------:R-:W-:Y:S01]  /*0110*/  ISETP.GE.AND P0, PT, R0, 0x4, PT ;  /* 0x000000040000780c */ /* 0x000fe20003f06270 */
[----:B------:R-:W-:-:S02]  /*0120*/  IMAD.SHL.U32 R14, R3, 0x10, RZ ;  /* 0x00000010030e7824 */ /* 0x000fc400078e00ff */
[----:B------:R-:W-:Y:S01]  /*0130*/  IMAD.IADD R5, R0, 0x1, -R5 ;  /* 0x0000000100057824 */ /* 0x000fe200078e0a05 */
[----:B------:R-:W-:Y:S02]  /*0140*/  LOP3.LUT R2, R2, 0xfffffff8, RZ, 0xc0, !PT ;  /* 0xfffffff802027812 */ /* 0x000fe400078ec0ff */
[C---:B------:R-:W-:Y:S02]  /*0150*/  LOP3.LUT R17, R14.reuse, 0x200, RZ, 0xfc, !PT ;  /* 0x000002000e117812 */ /* 0x040fe400078efcff */
[----:B------:R-:W-:Y:S01]  /*0160*/  LOP3.LUT R18, R14, 0x400, RZ, 0xfc, !PT ;  /* 0x000004000e127812 */ /* 0x000fe200078efcff */
[----:B------:R-:W-:-:S04]  /*0170*/  IMAD R41, R5, 0x2, R2 ;  /* 0x0000000205297824 */ /* 0x000fc800078e0202 */
[C---:B------:R-:W-:Y:S02]  /*0180*/  IMAD.IADD R5, R41.reuse, 0x1, R17 ;  /* 0x0000000129057824 */ /* 0x040fe400078e0211 */
[C---:B------:R-:W-:Y:S02]  /*0190*/  VIADD R0, R41.reuse, 0x1 ;  /* 0x0000000129007836 */ /* 0x040fe40000000000 */
[----:B------:R-:W-:Y:S02]  /*01a0*/  IMAD.IADD R7, R41, 0x1, R18 ;  /* 0x0000000129077824 */ /* 0x000fe400078e0212 */
[----:B--2---:R-:W-:Y:S01]  /*01b0*/  IMAD.WIDE R4, R5, 0x4, R22 ;  /* 0x0000000405047825 */ /* 0x004fe200078e0216 */
[----:B------:R-:W-:-:S03]  /*01c0*/  LOP3.LUT R21, R14, 0x600, RZ, 0xfc, !PT ;  /* 0x000006000e157812 */ /* 0x000fc600078efcff */
[----:B------:R-:W-:Y:S01]  /*01d0*/  IMAD.IADD R3, R41, 0x1, R14 ;  /* 0x0000000129037824 */ /* 0x000fe200078e020e */
[----:B------:R1:W2:Y:S01]  /*01e0*/  @!P0 LDG.E.EL R19, desc[UR6][R4.64] ;  /* 0x0000000604138981 */ /* 0x0002a2000c2e1900 */
[----:B------:R-:W-:Y:S02]  /*01f0*/  IMAD.IADD R25, R14, 0x1, R0 ;  /* 0x000000010e197824 */ /* 0x000fe400078e0200 */
[----:B------:R-:W-:-:S04]  /*0200*/  IMAD.WIDE R6, R7, 0x4, R22 ;  /* 0x0000000407067825 */ /* 0x000fc800078e0216 */
[----:B------:R-:W-:Y:S01]  /*0210*/  IMAD.MOV.U32 R13, RZ, RZ, RZ ;  /* 0x000000ffff0d7224 */ /* 0x000fe200078e00ff */
[----:B------:R3:W4:Y:S01]  /*0220*/  @!P0 LDG.E.EL R32, desc[UR6][R6.64] ;  /* 0x0000000606208981 */ /* 0x000722000c2e1900 */
[----:B------:R-:W-:Y:S01]  /*0230*/  IMAD.WIDE R2, R3, 0x4, R22 ;  /* 0x0000000403027825 */ /* 0x000fe200078e0216 */
[----:B------:R-:W-:-:S03]  /*0240*/  CS2R R10, SRZ ;  /* 0x00000000000a7805 */ /* 0x000fc6000001ff00 */
[--C-:B------:R-:W-:Y:S01]  /*0250*/  IMAD.IADD R27, R17, 0x1, R0.reuse ;  /* 0x00000001111b7824 */ /* 0x100fe200078e0200 */
[----:B------:R5:W2:Y:S01]  /*0260*/  @!P0 LDG.E.EL R20, desc[UR6][R2.64] ;  /* 0x0000000602148981 */ /* 0x000aa2000c2e1900 */
[----:B------:R-:W-:Y:S02]  /*0270*/  IMAD.IADD R29, R18, 0x1, R0 ;  /* 0x00000001121d7824 */ /* 0x000fe400078e0200 */
[----:B-1----:R-:W-:Y:S01]  /*0280*/  IMAD.WIDE R4, R25, 0x4, R22 ;  /* 0x0000000419047825 */ /* 0x002fe200078e0216 */
[----:B------:R-:W-:-:S03]  /*0290*/  LOP3.LUT R33, R14, 0x800, RZ, 0xfc, !PT ;  /* 0x000008000e217812 */ /* 0x000fc600078efcff */
[----:B------:R-:W-:Y:S01]  /*02a0*/  IMAD.IADD R9, R41, 0x1, R21 ;  /* 0x0000000129097824 */ /* 0x000fe200078e0215 */
[----:B------:R-:W2:Y:S01]  /*02b0*/  @!P0 LDG.E.EL R13, desc[UR6][R4.64] ;  /* 0x00000006040d8981 */ /* 0x000ea2000c2e1900 */
[----:B---3--:R-:W-:Y:S01]  /*02c0*/  IMAD.WIDE R6, R27, 0x4, R22 ;  /* 0x000000041b067825 */ /* 0x008fe200078e0216 */
[----:B------:R-:W-:-:S03]  /*02d0*/  CS2R R34, SRZ ;  /* 0x0000000000227805 */ /* 0x000fc6000001ff00 */
[----:B------:R-:W-:Y:S01]  /*02e0*/  IMAD.WIDE R24, R29, 0x4, R22 ;  /* 0x000000041d187825 */ /* 0x000fe200078e0216 */
[----:B------:R-:W3:Y:S03]  /*02f0*/  @!P0 LDG.E.EL R10, desc[UR6][R6.64] ;  /* 0x00000006060a8981 */ /* 0x000ee6000c2e1900 */
[----:B------:R-:W-:Y:S01]  /*0300*/  IMAD.IADD R27, R21, 0x1, R0 ;  /* 0x00000001151b7824 */ /* 0x000fe200078e0200 */
[----:B------:R-:W4:Y:S01]  /*0310*/  @!P0 LDG.E.EL R11, desc[UR6][R24.64] ;  /* 0x00000006180b8981 */ /* 0x000f22000c2e1900 */
[--C-:B-----5:R-:W-:Y:S01]  /*0320*/  IMAD.WIDE R2, R9, 0x4, R22.reuse ;  /* 0x0000000409027825 */ /* 0x120fe200078e0216 */
[----:B------:R-:W-:Y:S02]  /*0330*/  CS2R R8, SRZ ;  /* 0x0000000000087805 */ /* 0x000fe4000001ff00 */
[----:B------:R-:W-:Y:S01]  /*0340*/  LOP3.LUT R36, R14, 0xa00, RZ, 0xfc, !PT ;  /* 0x00000a000e247812 */ /* 0x000fe200078efcff */
[----:B------:R-:W-:Y:S01]  /*0350*/  IMAD.WIDE R26, R27, 0x4, R22 ;  /* 0x000000041b1a7825 */ /* 0x000fe200078e0216 */
[----:B------:R1:W5:Y:S03]  /*0360*/  @!P0 LDG.E.EL R34, desc[UR6][R2.64] ;  /* 0x0000000602228981 */ /* 0x000366000c2e1900 */
[----:B------:R-:W-:Y:S01]  /*0370*/  IMAD.IADD R29, R41, 0x1, R33 ;  /* 0x00000001291d7824 */ /* 0x000fe200078e0221 */
[----:B------:R-:W5:Y:S01]  /*0380*/  @!P0 LDG.E.EL R9, desc[UR6][R26.64] ;  /* 0x000000061a098981 */ /* 0x000f62000c2e1900 */
[----:B------:R-:W-:-:S02]  /*0390*/  IMAD.IADD R31, R33, 0x1, R0 ;  /* 0x00000001211f7824 */ /* 0x000fc400078e0200 */
[----:B------:R-:W-:-:S04]  /*03a0*/  IMAD.WIDE R28, R29, 0x4, R22 ;  /* 0x000000041d1c7825 */ /* 0x000fc800078e0216 */
[----:B-1----:R-:W-:Y:S01]  /*03b0*/  IMAD.WIDE R2, R31, 0x4, R22 ;  /* 0x000000041f027825 */ /* 0x002fe200078e0216 */
[----:B------:R-:W-:Y:S02]  /*03c0*/  CS2R R6, SRZ ;  /* 0x0000000000067805 */ /* 0x000fe4000001ff00 */
[----:B------:R-:W-:Y:S01]  /*03d0*/  CS2R R38, SRZ ;  /* 0x0000000000267805 */ /* 0x000fe2000001ff00 */
[----:B------:R1:W5:Y:S01]  /*03e0*/  @!P0 LDG.E.EL R35, desc[UR6][R28.64] ;  /* 0x000000061c238981 */ /* 0x000362000c2e1900 */
[----:B0-----:R-:W-:Y:S02]  /*03f0*/  IMAD.IADD R25, R41, 0x1, R36 ;  /* 0x0000000129197824 */ /* 0x001fe400078e0224 */
[----:B------:R-:W-:Y:S01]  /*0400*/  IMAD.IADD R5, R36, 0x1, R0 ;  /* 0x0000000124057824 */ /* 0x000fe200078e0200 */
[----:B------:R0:W5:Y:S01]  /*0410*/  @!P0 LDG.E.EL R8, desc[UR6][R2.64] ;  /* 0x0000000602088981 */ /* 0x000162000c2e1900 */
[----:B------:R-:W-:-:S04]  /*0420*/  IMAD.WIDE R24, R25, 0x4, R22 ;  /* 0x0000000419187825 */ /* 0x000fc800078e0216 */
[----:B------:R-:W-:Y:S01]  /*0430*/  IMAD.WIDE R4, R5, 0x4, R22 ;  /* 0x0000000405047825 */ /* 0x000fe200078e0216 */
[----:B------:R-:W-:Y:S01]  /*0440*/  LOP3.LUT R37, R14, 0xc00, RZ, 0xfc, !PT ;  /* 0x00000c000e257812 */ /* 0x000fe200078efcff */
[----:B------:R0:W5:Y:S04]  /*0450*/  @!P0 LDG.E.EL R38, desc[UR6][R24.64] ;  /* 0x0000000618268981 */ /* 0x000168000c2e1900 */
[----:B------:R0:W5:Y:S01]  /*0460*/  @!P0 LDG.E.EL R7, desc[UR6][R4.64] ;  /* 0x0000000604078981 */ /* 0x000162000c2e1900 */
[----:B-1----:R-:W-:Y:S02]  /*0470*/  IMAD.IADD R29, R41, 0x1, R37 ;  /* 0x00000001291d7824 */ /* 0x002fe400078e0225 */
[----:B------:R-:W-:Y:S02]  /*0480*/  IMAD.IADD R27, R37, 0x1, R0 ;  /* 0x00000001251b7824 */ /* 0x000fe400078e0200 */
[----:B------:R-:W-:-:S04]  /*0490*/  IMAD.WIDE R28, R29, 0x4, R22 ;  /* 0x000000041d1c7825 */ /* 0x000fc800078e0216 */
[----:B0-----:R-:W-:Y:S01]  /*04a0*/  IMAD.WIDE R2, R27, 0x4, R22 ;  /* 0x000000041b027825 */ /* 0x001fe200078e0216 */
[----:B------:R0:W5:Y:S01]  /*04b0*/  @!P0 LDG.E.EL R39, desc[UR6][R28.64] ;  /* 0x000000061c278981 */ /* 0x000162000c2e1900 */
[----:B------:R-:W-:-:S03]  /*04c0*/  LOP3.LUT R40, R14, 0xe00, RZ, 0xfc, !PT ;  /* 0x00000e000e287812 */ /* 0x000fc600078efcff */
[----:B------:R1:W5:Y:S02]  /*04d0*/  @!P0 LDG.E.EL R6, desc[UR6][R2.64] ;  /* 0x0000000602068981 */ /* 0x000364000c2e1900 */
[----:B------:R-:W-:Y:S02]  /*04e0*/  IMAD.IADD R27, R41, 0x1, R40 ;  /* 0x00000001291b7824 */ /* 0x000fe400078e0228 */
[----:B------:R-:W-:Y:S01]  /*04f0*/  IMAD.IADD R25, R40, 0x1, R0 ;  /* 0x0000000128197824 */ /* 0x000fe200078e0200 */
[----:B------:R-:W-:Y:S01]  /*0500*/  CS2R R4, SRZ ;  /* 0x0000000000047805 */ /* 0x000fe2000001ff00 */
[----:B------:R-:W-:Y:S02]  /*0510*/  IMAD.MOV.U32 R42, RZ, RZ, RZ ;  /* 0x000000ffff2a7224 */ /* 0x000fe400078e00ff */
[----:B------:R-:W-:-:S04]  /*0520*/  IMAD.WIDE R26, R27, 0x4, R22 ;  /* 0x000000041b1a7825 */ /* 0x000fc800078e0216 */
[----:B------:R-:W-:Y:S01]  /*0530*/  IMAD.WIDE R24, R25, 0x4, R22 ;  /* 0x0000000419187825 */ /* 0x000fe200078e0216 */
[----:B------:R-:W5:Y:S04]  /*0540*/  @!P0 LDG.E.EL R42, desc[UR6][R26.64] ;  /* 0x000000061a2a8981 */ /* 0x000f68000c2e1900 */
[----:B------:R1:W5:Y:S01]  /*0550*/  @!P0 LDG.E.EL R5, desc[UR6][R24.64] ;  /* 0x0000000618058981 */ /* 0x000362000c2e1900 */
[----:B------:R-:W-:-:S04]  /*0560*/  VIADD R43, R41, 0x4 ;  /* 0x00000004292b7836 */ /* 0x000fc80000000000 */
[--C-:B0-----:R-:W-:Y:S02]  /*0570*/  IMAD.IADD R29, R14, 0x1, R43.reuse ;  /* 0x000000010e1d7824 */ /* 0x101fe400078e022b */
[----:B------:R-:W-:Y:S02]  /*0580*/  IMAD.IADD R31, R17, 0x1, R43 ;  /* 0x00000001111f7824 */ /* 0x000fe400078e022b */
[----:B------:R-:W-:Y:S01]  /*0590*/  IMAD.WIDE R28, R29, 0x4, R22 ;  /* 0x000000041d1c7825 */ /* 0x000fe200078e0216 */
[----:B-1----:R-:W-:-:S03]  /*05a0*/  CS2R R2, SRZ ;  /* 0x0000000000027805 */ /* 0x002fc6000001ff00 */
[----:B------:R-:W-:Y:S01]  /*05b0*/  IMAD.IADD R45, R18, 0x1, R43 ;  /* 0x00000001122d7824 */ /* 0x000fe200078e022b */
[----:B------:R0:W5:Y:S01]  /*05c0*/  @!P0 LDG.E.EL R4, desc[UR6][R28.64] ;  /* 0x000000061c048981 */ /* 0x000162000c2e1900 */
[----:B------:R-:W-:-:S04]  /*05d0*/  IMAD.WIDE R30, R31, 0x4, R22 ;  /* 0x000000041f1e7825 */ /* 0x000fc800078e0216 */
[----:B------:R-:W-:Y:S01]  /*05e0*/  IMAD.IADD R44, R21, 0x1, R43 ;  /* 0x00000001152c7824 */ /* 0x000fe200078e022b */
[----:B------:R1:W5:Y:S01]  /*05f0*/  @!P0 LDG.E.EL R3, desc[UR6][R30.64] ;  /* 0x000000061e038981 */ /* 0x000362000c2e1900 */
[----:B------:R-:W-:-:S04]  /*0600*/  IMAD.WIDE R24, R45, 0x4, R22 ;  /* 0x000000042d187825 */ /* 0x000fc800078e0216 */
[----:B------:R-:W-:Y:S01]  /*0610*/  IMAD.MOV.U32 R0, RZ, RZ, RZ ;  /* 0x000000ffff007224 */ /* 0x000fe200078e00ff */
[----:B------:R1:W5:Y:S01]  /*0620*/  @!P0 LDG.E.EL R2, desc[UR6][R24.64] ;  /* 0x0000000618028981 */ /* 0x000362000c2e1900 */
[----:B------:R-:W-:-:S04]  /*0630*/  IMAD.WIDE R26, R44, 0x4, R22 ;  /* 0x000000042c1a7825 */ /* 0x000fc800078e0216 */
[----:B------:R-:W-:Y:S01]  /*0640*/  IMAD.IADD R44, R33, 0x1, R43 ;  /* 0x00000001212c7824 */ /* 0x000fe200078e022b */
[----:B------:R-:W5:Y:S01]  /*0650*/  @!P0 LDG.E.EL R0, desc[UR6][R26.64] ;  /* 0x000000061a008981 */ /* 0x000f62000c2e1900 */
[----:B------:R-:W-:Y:S02]  /*0660*/  IMAD.MOV.U32 R45, RZ, RZ, RZ ;  /* 0x000000ffff2d7224 */ /* 0x000fe400078e00ff */
[----:B0-----:R-:W-:-:S04]  /*0670*/  IMAD.WIDE R28, R44, 0x4, R22 ;  /* 0x000000042c1c7825 */ /* 0x001fc800078e0216 */
[----:B-1----:R-:W-:Y:S01]  /*0680*/  IMAD.IADD R31, R36, 0x1, R43 ;  /* 0x00000001241f7824 */ /* 0x002fe200078e022b */
[----:B------:R-:W5:Y:S01]  /*0690*/  @!P0 LDG.E.EL R45, desc[UR6][R28.64] ;  /* 0x000000061c2d8981 */ /* 0x000f62000c2e1900 */
[----:B------:R-:W-:Y:S02]  /*06a0*/  IMAD.MOV.U32 R44, RZ, RZ, RZ ;  /* 0x000000ffff2c7224 */ /* 0x000fe400078e00ff */
[----:B------:R-:W-:-:S05]  /*06b0*/  IMAD.WIDE R30, R31, 0x4, R22 ;  /* 0x000000041f1e7825 */ /* 0x000fca00078e0216 */
[----:B------:R0:W5:Y:S01]  /*06c0*/  @!P0 LDG.E.EL R44, desc[UR6][R30.64] ;  /* 0x000000061e2c8981 */ /* 0x000162000c2e1900 */
[----:B------:R-:W-:-:S04]  /*06d0*/  IMAD.IADD R25, R37, 0x1, R43 ;  /* 0x0000000125197824 */ /* 0x000fc800078e022b */
[----:B------:R-:W-:Y:S01]  /*06e0*/  IMAD.WIDE R24, R25, 0x4, R22 ;  /* 0x0000000419187825 */ /* 0x000fe200078e0216 */
[----:B0-----:R-:W-:-:S03]  /*06f0*/  CS2R R30, SRZ ;  /* 0x00000000001e7805 */ /* 0x001fc6000001ff00 */
[----:B------:R-:W-:Y:S02]  /*0700*/  VIADD R41, R41, 0x5 ;  /* 0x0000000529297836 */ /* 0x000fe40000000000 */
[----:B------:R-:W-:Y:S01]  /*0710*/  IMAD.IADD R27, R40, 0x1, R43 ;  /* 0x00000001281b7824 */ /* 0x000fe200078e022b */
[----:B------:R0:W5:Y:S01]  /*0720*/  @!P0 LDG.E.EL R31, desc[UR6][R24.64] ;  /* 0x00000006181f8981 */ /* 0x000162000c2e1900 */
[--C-:B------:R-:W-:Y:S02]  /*0730*/  IMAD.IADD R17, R17, 0x1, R41.reuse ;  /* 0x0000000111117824 */ /* 0x100fe400078e0229 */
[----:B------:R-:W-:Y:S02]  /*0740*/  IMAD.MOV.U32 R43, RZ, RZ, RZ ;  /* 0x000000ffff2b7224 */ /* 0x000fe400078e00ff */
[----:B------:R-:W-:Y:S02]  /*0750*/  IMAD.IADD R29, R14, 0x1, R41 ;  /* 0x000000010e1d7824 */ /* 0x000fe400078e0229 */
[----:B------:R-:W-:-:S04]  /*0760*/  IMAD.WIDE R26, R27, 0x4, R22 ;  /* 0x000000041b1a7825 */ /* 0x000fc800078e0216 */
[----:B------:R-:W-:Y:S01]  /*0770*/  IMAD.MOV.U32 R14, RZ, RZ, RZ ;  /* 0x000000ffff0e7224 */ /* 0x000fe200078e00ff */
[----:B------:R1:W5:Y:S01]  /*0780*/  @!P0 LDG.E.EL R43, desc[UR6][R26.64] ;  /* 0x000000061a2b8981 */ /* 0x000362000c2e1900 */
[----:B0-----:R-:W-:-:S04]  /*0790*/  IMAD.WIDE R24, R17, 0x4, R22 ;  /* 0x0000000411187825 */ /* 0x001fc800078e0216 */
[----:B------:R-:W-:Y:S01]  /*07a0*/  IMAD.WIDE R28, R29, 0x4, R22 ;  /* 0x000000041d1c7825 */ /* 0x000fe200078e0216 */
[----:B------:R0:W5:Y:S03]  /*07b0*/  @!P0 LDG.E.EL R30, desc[UR6][R24.64] ;  /* 0x00000006181e8981 */ /* 0x000166000c2e1900 */
[--C-:B------:R-:W-:Y:S01]  /*07c0*/  IMAD.IADD R18, R18, 0x1, R41.reuse ;  /* 0x0000000112127824 */ /* 0x100fe200078e0229 */
[----:B------:R0:W5:Y:S01]  /*07d0*/  @!P0 LDG.E.EL R14, desc[UR6][R28.64] ;  /* 0x000000061c0e8981 */ /* 0x000162000c2e1900 */
[----:B-1----:R-:W-:Y:S02]  /*07e0*/  IMAD.IADD R27, R21, 0x1, R41 ;  /* 0x00000001151b7824 */ /* 0x002fe400078e0229 */
[----:B------:R-:W-:Y:S02]  /*07f0*/  IMAD.MOV.U32 R17, RZ, RZ, RZ ;  /* 0x000000ffff117224 */ /* 0x000fe400078e00ff */
[----:B------:R-:W-:-:S02]  /*0800*/  IMAD.MOV.U32 R21, RZ, RZ, RZ ;  /* 0x000000ffff157224 */ /* 0x000fc400078e00ff */
[----:B0-----:R-:W-:-:S04]  /*0810*/  IMAD.WIDE R24, R18, 0x4, R22 ;  /* 0x0000000412187825 */ /* 0x001fc800078e0216 */
[----:B------:R-:W-:Y:S01]  /*0820*/  IMAD.WIDE R26, R27, 0x4, R22 ;  /* 0x000000041b1a7825 */ /* 0x000fe200078e0216 */
[----:B------:R0:W5:Y:S03]  /*0830*/  @!P0 LDG.E.EL R17, desc[UR6][R24.64] ;  /* 0x0000000618118981 */ /* 0x000166000c2e1900 */
[--C-:B------:R-:W-:Y:S01]  /*0840*/  IMAD.IADD R29, R33, 0x1, R41.reuse ;  /* 0x00000001211d7824 */ /* 0x100fe200078e0229 */
[----:B------:R1:W5:Y:S01]  /*0850*/  @!P0 LDG.E.EL R21, desc[UR6][R26.64] ;  /* 0x000000061a158981 */ /* 0x000362000c2e1900 */
[--C-:B------:R-:W-:Y:S02]  /*0860*/  IMAD.IADD R36, R36, 0x1, R41.reuse ;  /* 0x0000000124247824 */ /* 0x100fe400078e0229 */
[--C-:B0-----:R-:W-:Y:S02]  /*0870*/  IMAD.IADD R25, R37, 0x1, R41.reuse ;  /* 0x0000000125197824 */ /* 0x101fe400078e0229 */
[----:B------:R-:W-:-:S02]  /*0880*/  IMAD.IADD R41, R40, 0x1, R41 ;  /* 0x0000000128297824 */ /* 0x000fc400078e0229 */
[----:B------:R-:W-:Y:S02]  /*0890*/  IMAD.MOV.U32 R18, RZ, RZ, RZ ;  /* 0x000000ffff127224 */ /* 0x000fe400078e00ff */
[----:B------:R-:W-:-:S04]  /*08a0*/  IMAD.WIDE R28, R29, 0x4, R22 ;  /* 0x000000041d1c7825 */ /* 0x000fc800078e0216 */
[----:B------:R-:W-:Y:S01]  /*08b0*/  IMAD.MOV.U32 R33, RZ, RZ, RZ ;  /* 0x000000ffff217224 */ /* 0x000fe200078e00ff */
[----:B------:R-:W5:Y:S01]  /*08c0*/  @!P0 LDG.E.EL R18, desc[UR6][R28.64] ;  /* 0x000000061c128981 */ /* 0x000f62000c2e1900 */
[----:B------:R-:W-:-:S04]  /*08d0*/  IMAD.WIDE R36, R36, 0x4, R22 ;  /* 0x0000000424247825 */ /* 0x000fc800078e0216 */
[--C-:B------:R-:W-:Y:S01]  /*08e0*/  IMAD.WIDE R24, R25, 0x4, R22.reuse ;  /* 0x0000000419187825 */ /* 0x100fe200078e0216 */
[----:B------:R-:W5:Y:S03]  /*08f0*/  @!P0 LDG.E.EL R33, desc[UR6][R36.64] ;  /* 0x0000000624218981 */ /* 0x000f66000c2e1900 */
[----:B-1----:R-:W-:Y:S02]  /*0900*/  IMAD.MOV.U32 R26, RZ, RZ, RZ ;  /* 0x000000ffff1a7224 */ /* 0x002fe400078e00ff */
[----:B------:R-:W-:Y:S02]  /*0910*/  IMAD.MOV.U32 R40, RZ, RZ, RZ ;  /* 0x000000ffff287224 */ /* 0x000fe400078e00ff */
[----:B------:R-:W-:Y:S02]  /*0920*/  IMAD.WIDE R22, R41, 0x4, R22 ;  /* 0x0000000429167825 */ /* 0x000fe400078e0216 */
[----:B------:R-:W5:Y:S04]  /*0930*/  @!P0 LDG.E.EL R26, desc[UR6][R24.64] ;  /* 0x00000006181a8981 */ /* 0x000f68000c2e1900 */
[----:B------:R0:W5:Y:S01]  /*0940*/  @!P0 LDG.E.EL R40, desc[UR6][R22.64] ;  /* 0x0000000616288981 */ /* 0x000162000c2e1900 */
[----:B--2---:R-:W-:-:S02]  /*0950*/  FSETP.GT.AND P4, PT, R13, R20, PT ;  /* 0x000000140d00720b */ /* 0x004fc40003f84000 */
[----:B------:R-:W-:Y:S02]  /*0960*/  FSETP.NAN.AND P3, PT, R13, R13, PT ;  /* 0x0000000d0d00720b */ /* 0x000fe40003f68000 */
[----:B---3--:R-:W-:Y:S02]  /*0970*/  FSETP.GT.AND P0, PT, R10, R19, PT ;  /* 0x000000130a00720b */ /* 0x008fe40003f04000 */
[----:B----4-:R-:W-:Y:S02]  /*0980*/  FSETP.GT.AND P1, PT, R11, R32, PT ;  /* 0x000000200b00720b */ /* 0x010fe40003f24000 */
[----:B0-----:R-:W-:-:S05]  /*0990*/  P2R R22, PR, RZ, 0x10 ;  /* 0x00000010ff167803 */ /* 0x001fca0000000000 */
[----:B------:R-:W-:Y:S02]  /*09a0*/  @!P4 FSEL R13, R13, R20, P3 ;  /* 0x000000140d0dc208 */ /* 0x000fe40001800000 */
[----:B------:R-:W-:Y:S02]  /*09b0*/  FSETP.NAN.AND P5, PT, R11, R11, PT ;  /* 0x0000000b0b00720b */ /* 0x000fe40003fa8000 */
[----:B-----5:R-:W-:Y:S02]  /*09c0*/  FSETP.GT.AND P2, PT, R9, R34, PT ;  /* 0x000000220900720b */ /* 0x020fe40003f44000 */
[C---:B------:R-:W-:Y:S02]  /*09d0*/  FSETP.NAN.AND P4, PT, R10.reuse, R10, PT ;  /* 0x0000000a0a00720b */ /* 0x040fe40003f88000 */
[----:B------:R-:W-:Y:S02]  /*09e0*/  @!P1 FSEL R11, R11, R32, P5 ;  /* 0x000000200b0b9208 */ /* 0x000fe40002800000 */
[----:B------:R-:W-:-:S02]  /*09f0*/  @!P0 FSEL R10, R10, R19, P4 ;  /* 0x000000130a0a8208 */ /* 0x000fc40002000000 */
[----:B------:R-:W-:Y:S02]  /*0a00*/  FSETP.NAN.AND P5, PT, R9, R9, PT ;  /* 0x000000090900720b */ /* 0x000fe40003fa8000 */
[----:B------:R-:W-:-:S03]  /*0a10*/  FSETP.GT.AND P3, PT, R8, R35, PT ;  /* 0x000000230800720b */ /* 0x000fc60003f64000 */
[----:B------:R-:W-:Y:S02]  /*0a20*/  @!P2 FSEL R9, R9, R34, P5 ;  /* 0x000000220909a208 */ /* 0x000fe40002800000 */
[----:B------:R-:W-:Y:S02]  /*0a30*/  FSETP.NAN.AND P5, PT, R8, R8, PT ;  /* 0x000000080800720b */ /* 0x000fe40003fa8000 */
[----:B------:R-:W-:-:S06]  /*0a40*/  FSETP.GT.AND P4, PT, R7, R38, PT ;  /* 0x000000260700720b */ /* 0x000fcc0003f84000 */
[----:B------:R-:W-:Y:S02]  /*0a50*/  @!P3 FSEL R8, R8, R35, P5 ;  /* 0x000000230808b208 */ /* 0x000fe40002800000 */
[----:B------:R-:W-:-:S05]  /*0a60*/  FSETP.NAN.AND P5, PT, R7, R7, PT ;  /* 0x000000070700720b */ /* 0x000fca0003fa8000 */
[----:B------:R-:W-:Y:S02]  /*0a70*/  @!P4 FSEL R7, R7, R38, P5 ;  /* 0x000000260707c208 */ /* 0x000fe40002800000 */
[C---:B------:R-:W-:Y:S02]  /*0a80*/  FSETP.GT.AND P5, PT, R6.reuse, R39, PT ;  /* 0x000000270600720b */ /* 0x040fe40003fa4000 */
[----:B------:R-:W-:Y:S02]  /*0a90*/  FSETP.NAN.AND P6, PT, R6, R6, PT ;  /* 0x000000060600720b */ /* 0x000fe40003fc8000 */
[----:B------:R-:W-:Y:S02]  /*0aa0*/  P2R R20, PR, RZ, 0x1 ;  /* 0x00000001ff147803 */ /* 0x000fe40000000000 */
[----:B------:R-:W-:-:S07]  /*0ab0*/  ISETP.NE.AND P0, PT, R22, RZ, PT ;  /* 0x000000ff1600720c */ /* 0x000fce0003f05270 */
[----:B------:R-:W-:Y:S02]  /*0ac0*/  @!P5 FSEL R6, R6, R39, P6 ;  /* 0x000000270606d208 */ /* 0x000fe40003000000 */
[C---:B------:R-:W-:Y:S02]  /*0ad0*/  FSETP.GT.AND P6, PT, R5.reuse, R42, PT ;  /* 0x0000002a0500720b */ /* 0x040fe40003fc4000 */
[----:B------:R-:W-:Y:S02]  /*0ae0*/  P2R R19, PR, RZ, 0x1 ;  /* 0x00000001ff137803 */ /* 0x000fe40000000000 */
[----:B------:R-:W-:-:S09]  /*0af0*/  FSETP.NAN.AND P0, PT, R5, R5, PT ;  /* 0x000000050500720b */ /* 0x000fd20003f08000 */
[----:B------:R-:W-:Y:S02]  /*0b00*/  @!P6 FSEL R5, R5, R42, P0 ;  /* 0x0000002a0505e208 */ /* 0x000fe40000000000 */
[----:B------:R-:W-:-:S04]  /*0b10*/  ISETP.NE.AND P0, PT, R19, RZ, PT ;  /* 0x000000ff1300720c */ /* 0x000fc80003f05270 */
[----:B------:R-:W-:Y:S02]  /*0b20*/  SEL R24, RZ, 0x1, !P0 ;  /* 0x00000001ff187807 */ /* 0x000fe40004000000 */
[----:B------:R-:W-:-:S04]  /*0b30*/  ISETP.NE.AND P0, PT, R20, RZ, PT ;  /* 0x000000ff1400720c */ /* 0x000fc80003f05270 */
[----:B------:R-:W-:Y:S02]  /*0b40*/  SEL R25, RZ, 0x1, !P0 ;  /* 0x00000001ff197807 */ /* 0x000fe40004000000 */
[----:B------:R-:W-:Y:S02]  /*0b50*/  FSETP.GEU.AND P0, PT, R13, R4, PT ;  /* 0x000000040d00720b */ /* 0x000fe40003f0e000 */
[----:B------:R-:W-:Y:S02]  /*0b60*/  SEL R22, RZ, 0x1, !P2 ;  /* 0x00000001ff167807 */ /* 0x000fe40005000000 */
[----:B------:R-:W-:Y:S02]  /*0b70*/  FSETP.GEU.AND P2, PT, R10, R3, PT ;  /* 0x000000030a00720b */ /* 0x000fe40003f4e000 */
[----:B------:R-:W-:Y:S02]  /*0b80*/  SEL R20, RZ, 0x1, !P3 ;  /* 0x00000001ff147807 */ /* 0x000fe40005800000 */
[----:B------:R-:W-:-:S02]  /*0b90*/  FSETP.GEU.AND P3, PT, R11, R2, PT ;  /* 0x000000020b00720b */ /* 0x000fc40003f6e000 */
[----:B------:R-:W-:Y:S02]  /*0ba0*/  SEL R23, RZ, 0x1, !P1 ;  /* 0x00000001ff177807 */ /* 0x000fe40004800000 */
[C---:B------:R-:W-:Y:S02]  /*0bb0*/  FSETP.NAN.AND P1, PT, R4.reuse, R4, PT ;  /* 0x000000040400720b */ /* 0x040fe40003f28000 */
[----:B------:R-:W-:Y:S02]  /*0bc0*/  SEL R19, RZ, 0x1, !P4 ;  /* 0x00000001ff137807 */ /* 0x000fe40006000000 */
[----:B------:R-:W-:Y:S02]  /*0bd0*/  FSETP.GEU.AND P4, PT, R9, R0, PT ;  /* 0x000000000900720b */ /* 0x000fe40003f8e000 */
[----:B------:R-:W-:Y:S01]  /*0be0*/  @P0 FSEL R4, R4, R13, P1 ;  /* 0x0000000d04040208 */ /* 0x000fe20000800000 */
[----:B------:R-:W0:Y:S01]  /*0bf0*/  S2R R27, SR_TID.X ;  /* 0x00000000001b7919 */ /* 0x000e220000002100 */
[----:B------:R-:W-:-:S02]  /*0c00*/  SEL R13, RZ, 0x1, !P5 ;  /* 0x00000001ff0d7807 */ /* 0x000fc40006800000 */
[C---:B------:R-:W-:Y:S02]  /*0c10*/  FSETP.NAN.AND P5, PT, R3.reuse, R3, PT ;  /* 0x000000030300720b */ /* 0x040fe40003fa8000 */
[----:B------:R-:W-:Y:S02]  /*0c20*/  SEL R24, R24, 0x2, P0 ;  /* 0x0000000218187807 */ /* 0x000fe40000000000 */
[----:B------:R-:W-:Y:S02]  /*0c30*/  FSETP.GEU.AND P1, PT, R8, R45, PT ;  /* 0x0000002d0800720b */ /* 0x000fe40003f2e000 */
[----:B------:R-:W-:Y:S02]  /*0c40*/  FSETP.NAN.AND P0, PT, R2, R2, PT ;  /* 0x000000020200720b */ /* 0x000fe40003f08000 */
[----:B------:R-:W-:Y:S02]  /*0c50*/  @P2 FSEL R3, R3, R10, P5 ;  /* 0x0000000a03032208 */ /* 0x000fe40002800000 */
[----:B------:R-:W-:-:S02]  /*0c60*/  FSETP.NAN.AND P5, PT, R0, R0, PT ;  /* 0x000000000000720b */ /* 0x000fc40003fa8000 */
[----:B------:R-:W-:Y:S02]  /*0c70*/  @P3 FSEL R2, R2, R11, P0 ;  /* 0x0000000b02023208 */ /* 0x000fe40000000000 */
[----:B------:R-:W-:Y:S02]  /*0c80*/  FSETP.GEU.AND P0, PT, R7, R44, PT ;  /* 0x0000002c0700720b */ /* 0x000fe40003f0e000 */
[----:B------:R-:W-:Y:S02]  /*0c90*/  @P4 FSEL R0, R0, R9, P5 ;  /* 0x0000000900004208 */ /* 0x000fe40002800000 */
[C---:B------:R-:W-:Y:S02]  /*0ca0*/  FSETP.NAN.AND P5, PT, R45.reuse, R45, PT ;  /* 0x0000002d2d00720b */ /* 0x040fe40003fa8000 */
[----:B------:R-:W-:Y:S01]  /*0cb0*/  SHF.R.U32.HI R9, RZ, 0x5, R15 ;  /* 0x00000005ff097819 */ /* 0x000fe2000001160f */
[----:B------:R-:W1:Y:S01]  /*0cc0*/  S2UR UR5, SR_CgaCtaId ;  /* 0x00000000000579c3 */ /* 0x000e620000008800 */
[----:B------:R-:W-:Y:S01]  /*0cd0*/  @P1 FSEL R45, R45, R8, P5 ;  /* 0x000000082d2d1208 */ /* 0x000fe20002800000 */
[----:B------:R-:W-:Y:S01]  /*0ce0*/  IMAD.SHL.U32 R15, R15, 0x8, RZ ;  /* 0x000000080f0f7824 */ /* 0x000fe200078e00ff */
[----:B------:R-:W-:-:S02]  /*0cf0*/  SGXT.U32 R9, R9, 0x2 ;  /* 0x000000020909781a */ /* 0x000fc40000000000 */
[----:B------:R-:W-:Y:S02]  /*0d00*/  FSETP.NAN.AND P5, PT, R44, R44, PT ;  /* 0x0000002c2c00720b */ /* 0x000fe40003fa8000 */
[----:B------:R-:W-:Y:S02]  /*0d10*/  LOP3.LUT R16, R16, R9, RZ, 0xfc, !PT ;  /* 0x0000000910107212 */ /* 0x000fe400078efcff */
[----:B------:R-:W-:Y:S02]  /*0d20*/  @P0 FSEL R44, R44, R7, P5 ;  /* 0x000000072c2c0208 */ /* 0x000fe40002800000 */
[----:B------:R-:W-:Y:S02]  /*0d30*/  SEL R9, R25, 0x2, P2 ;  /* 0x0000000219097807 */ /* 0x000fe40001000000 */
[----:B------:R-:W-:Y:S02]  /*0d40*/  LOP3.LUT R15, R15, 0xf8, RZ, 0xc0, !PT ;  /* 0x000000f80f0f7812 */ /* 0x000fe400078ec0ff */
[----:B------:R-:W-:-:S02]  /*0d50*/  SHF.R.S32.HI R7, RZ, 0x17, R12 ;  /* 0x00000017ff077819 */ /* 0x000fc4000001140c */
[-C--:B------:R-:W-:Y:S02]  /*0d60*/  FSETP.GEU.AND P2, PT, R6, R31.reuse, PT ;  /* 0x0000001f0600720b */ /* 0x080fe40003f4e000 */
[----:B------:R-:W-:Y:S02]  /*0d70*/  PRMT R10, R15, 0x6540, R12 ;  /* 0x000065400f0a7816 */ /* 0x000fe4000000000c */
[----:B------:R-:W-:Y:S02]  /*0d80*/  SGXT R7, R7, 0x1 ;  /* 0x000000010707781a */ /* 0x000fe40000000200 */
[----:B------:R-:W-:Y:S02]  /*0d90*/  FSETP.NAN.AND P5, PT, R31, R31, PT ;  /* 0x0000001f1f00720b */ /* 0x000fe40003fa8000 */
[----:B------:R-:W-:Y:S01]  /*0da0*/  LEA.HI R11, R7, R10, RZ, 0x8 ;  /* 0x0000000a070b7211 */ /* 0x000fe200078f40ff */
[----:B0-----:R-:W-:Y:S01]  /*0db0*/  IMAD.SHL.U32 R12, R27, 0x8, RZ ;  /* 0x000000081b0c7824 */ /* 0x001fe200078e00ff */
[----:B------:R-:W-:-:S02]  /*0dc0*/  SEL R23, R23, 0x2, P3 ;  /* 0x0000000217177807 */ /* 0x000fc40001800000 */
[--C-:B------:R-:W-:Y:S02]  /*0dd0*/  SHF.R.U32.HI R28, RZ, 0x2, R27.reuse ;  /* 0x00000002ff1c7819 */ /* 0x100fe4000001161b */
[----:B------:R-:W-:Y:S01]  /*0de0*/  SHF.R.U32.HI R8, RZ, 0x2, R27 ;  /* 0x00000002ff087819 */ /* 0x000fe2000001161b */
[----:B------:R-:W-:Y:S01]  /*0df0*/  IMAD.SHL.U32 R27, R27, 0x100, RZ ;  /* 0x000001001b1b7824 */ /* 0x000fe200078e00ff */
[----:B------:R-:W-:Y:S02]  /*0e00*/  LOP3.LUT R15, R11, 0xffffff00, RZ, 0xc0, !PT ;  /* 0xffffff000b0f7812 */ /* 0x000fe400078ec0ff */
[----:B------:R-:W-:Y:S02]  /*0e10*/  FSETP.GEU.AND P3, PT, R4, R14, PT ;  /* 0x0000000e0400720b */ /* 0x000fe40003f6e000 */
[----:B------:R-:W-:Y:S02]  /*0e20*/  SEL R22, R22, 0x2, P4 ;  /* 0x0000000216167807 */ /* 0x000fe40002000000 */
[----:B------:R-:W-:-:S02]  /*0e30*/  @P2 FSEL R31, R31, R6, P5 ;  /* 0x000000061f1f2208 */ /* 0x000fc40002800000 */
[----:B------:R-:W-:Y:S01]  /*0e40*/  FSETP.GEU.AND P4, PT, R5, R43, PT ;  /* 0x0000002b0500720b */ /* 0x000fe20003f8e000 */
[----:B------:R-:W-:Y:S01]  /*0e50*/  UMOV UR4, 0x400 ;  /* 0x0000040000047882 */ /* 0x000fe20000000000 */
[----:B------:R-:W-:Y:S01]  /*0e60*/  FSETP.GEU.AND P5, PT, R3, R30, PT ;  /* 0x0000001e0300720b */ /* 0x000fe20003fae000 */
[----:B------:R-:W-:Y:S01]  /*0e70*/  IMAD.SHL.U32 R11, R11, 0x4, RZ ;  /* 0x000000040b0b7824 */ /* 0x000fe200078e00ff */
[----:B------:R-:W-:Y:S01]  /*0e80*/  SEL R3, R24, 0x3, P3 ;  /* 0x0000000318037807 */ /* 0x000fe20001800000 */
[----:B-1----:R-:W-:Y:S01]  /*0e90*/  UPRMT UR4, UR5, 0x654, UR4 ;  /* 0x0000065405047896 */ /* 0x002fe20008000004 */
[----:B------:R-:W-:Y:S01]  /*0ea0*/  IMAD.IADD R15, R10, 0x1, -R15 ;  /* 0x000000010a0f7824 */ /* 0x000fe200078e0a0f */
[----:B------:R-:W-:Y:S02]  /*0eb0*/  FSETP.GEU.AND P3, PT, R2, R17, PT ;  /* 0x000000110200720b */ /* 0x000fe40003f6e000 */
[----:B------:R-:W-:Y:S02]  /*0ec0*/  SGXT.U32 R28, R28, 0x5 ;  /* 0x000000051c1c781a */ /* 0x000fe40000000000 */
[----:B------:R-:W-:-:S02]  /*0ed0*/  LOP3.LUT R27, R27, 0x300, RZ, 0xc0, !PT ;  /* 0x000003001b1b7812 */ /* 0x000fc400078ec0ff */
[----:B------:R-:W-:Y:S02]  /*0ee0*/  SEL R9, R9, 0x3, P5 ;  /* 0x0000000309097807 */ /* 0x000fe40002800000 */
[----:B------:R-:W-:Y:S01]  /*0ef0*/  FSETP.GEU.AND P5, PT, R0, R21, PT ;  /* 0x000000150000720b */ /* 0x000fe20003fae000 */
[----:B------:R-:W-:Y:S01]  /*0f00*/  IMAD R15, R16, 0x100, R15 ;  /* 0x00000100100f7824 */ /* 0x000fe200078e020f */
[----:B------:R-:W-:Y:S02]  /*0f10*/  LOP3.LUT R0, R11, 0xfffffc00, RZ, 0xc0, !PT ;  /* 0xfffffc000b007812 */ /* 0x000fe400078ec0ff */
[----:B------:R-:W-:Y:S02]  /*0f20*/  LOP3.LUT R7, R8, 0x18, RZ, 0xc0, !PT ;  /* 0x0000001808077812 */ /* 0x000fe400078ec0ff */
[----:B------:R-:W-:Y:S02]  /*0f30*/  SEL R23, R23, 0x3, P3 ;  /* 0x0000000317177807 */ /* 0x000fe40001800000 */
[----:B------:R-:W-:-:S02]  /*0f40*/  LOP3.LUT R8, R27, R28, RZ, 0xfc, !PT ;  /* 0x0000001c1b087212 */ /* 0x000fc400078efcff */
[----:B------:R-:W-:Y:S02]  /*0f50*/  FSETP.NAN.AND P3, PT, R43, R43, PT ;  /* 0x0000002b2b00720b */ /* 0x000fe40003f68000 */
[----:B------:R-:W-:Y:S01]  /*0f60*/  LEA.HI R27, R27, UR4, RZ, 0x1b ;  /* 0x000000041b1b7c11 */ /* 0x000fe2000f8fd8ff */
[----:B------:R-:W-:Y:S01]  /*0f70*/  IMAD.IADD R15, R15, 0x1, R0 ;  /* 0x000000010f0f7824 */ /* 0x000fe200078e0200 */
[----:B------:R-:W-:Y:S02]  /*0f80*/  @P4 FSEL R43, R43, R5, P3 ;  /* 0x000000052b2b4208 */ /* 0x000fe40001800000 */
[----:B------:R-:W-:Y:S01]  /*0f90*/  SEL R0, RZ, 0x1, !P6 ;  /* 0x00000001ff007807 */ /* 0x000fe20007000000 */
[----:B------:R-:W-:Y:S01]  /*0fa0*/  IMAD.IADD R8, R8, 0x1, R27 ;  /* 0x0000000108087824 */ /* 0x000fe200078e021b */
[----:B------:R-:W-:Y:S02]  /*0fb0*/  SEL R20, R20, 0x2, P1 ;  /* 0x0000000214147807 */ /* 0x000fe40000800000 */
[----:B------:R-:W-:-:S02]  /*0fc0*/  SEL R19, R19, 0x2, P0 ;  /* 0x0000000213137807 */ /* 0x000fc40000000000 */
[----:B------:R-:W-:Y:S02]  /*0fd0*/  FSETP.GEU.AND P3, PT, R45, R18, PT ;  /* 0x000000122d00720b */ /* 0x000fe40003f6e000 */
[----:B------:R-:W-:Y:S02]  /*0fe0*/  FSETP.GEU.AND P1, PT, R44, R33, PT ;  /* 0x000000212c00720b */ /* 0x000fe40003f2e000 */
[----:B------:R-:W-:Y:S02]  /*0ff0*/  FSETP.GEU.AND P0, PT, R31, R26, PT ;  /* 0x0000001a1f00720b */ /* 0x000fe40003f0e000 */
[----:B------:R-:W-:Y:S02]  /*1000*/  FSETP.GEU.AND P6, PT, R43, R40, PT ;  /* 0x000000282b00720b */ /* 0x000fe40003fce000 */
[----:B------:R-:W-:Y:S02]  /*1010*/  SEL R13, R13, 0x2, P2 ;  /* 0x000000020d0d7807 */ /* 0x000fe40001000000 */
[----:B------:R-:W-:Y:S01]  /*1020*/  SEL R0, R0, 0x2, P4 ;  /* 0x0000000200007807 */ /* 0x000fe20002000000 */
[----:B------:R0:W-:Y:S01]  /*1030*/  STS.U8 [R8+0x20], R9 ;  /* 0x0000200908007388 */ /* 0x0001e20000000000 */
[----:B------:R-:W-:-:S02]  /*1040*/  SEL R11, R22, 0x3, P5 ;  /* 0x00000003160b7807 */ /* 0x000fc40002800000 */
[----:B------:R-:W-:Y:S02]  /*1050*/  SEL R5, R20, 0x3, P3 ;  /* 0x0000000314057807 */ /* 0x000fe40001800000 */
[----:B------:R-:W-:Y:S02]  /*1060*/  SEL R19, R19, 0x3, P1 ;  /* 0x0000000313137807 */ /* 0x000fe40000800000 */
[----:B------:R-:W-:Y:S02]  /*1070*/  SEL R13, R13, 0x3, P0 ;  /* 0x000000030d0d7807 */ /* 0x000fe40000000000 */
[----:B0-----:R-:W-:Y:S01]  /*1080*/  SEL R9, R0, 0x3, P6 ;  /* 0x0000000300097807 */ /* 0x001fe20003000000 */
[----:B------:R0:W-:Y:S04]  /*1090*/  STS.U8 [R8], R3 ;  /* 0x0000000308007388 */ /* 0x0001e80000000000 */
[----:B------:R1:W-:Y:S04]  /*10a0*/  STS.U8 [R8+0x40], R23 ;  /* 0x0000401708007388 */ /* 0x0003e80000000000 */
[----:B------:R1:W-:Y:S04]  /*10b0*/  STS.U8 [R8+0x60], R11 ;  /* 0x0000600b08007388 */ /* 0x0003e80000000000 */
[----:B------:R1:W-:Y:S04]  /*10c0*/  STS.U8 [R8+0x80], R5 ;  /* 0x0000800508007388 */ /* 0x0003e80000000000 */
[----:B------:R1:W-:Y:S04]  /*10d0*/  STS.U8 [R8+0xa0], R19 ;  /* 0x0000a01308007388 */ /* 0x0003e80000000000 */
[----:B------:R1:W-:Y:S04]  /*10e0*/  STS.U8 [R8+0xc0], R13 ;  /* 0x0000c00d08007388 */ /* 0x0003e80000000000 */
[----:B------:R1:W-:Y:S01]  /*10f0*/  STS.U8 [R8+0xe0], R9 ;  /* 0x0000e00908007388 */ /* 0x0003e20000000000 */
[----:B------:R-:W-:Y:S01]  /*1100*/  BAR.SYNC.DEFER_BLOCKING 0x0 ;  /* 0x0000000000007b1d */ /* 0x000fe20000010000 */
[----:B------:R-:W-:-:S02]  /*1110*/  ISETP.GE.AND P5, PT, R16, 0x4, PT ;  /* 0x000000041000780c */ /* 0x000fc40003fa6270 */
[----:B------:R-:W-:-:S04]  /*1120*/  LOP3.LUT R12, R12, 0x3f8, RZ, 0xc0, !PT ;  /* 0x000003f80c0c7812 */ /* 0x000fc800078ec0ff */
[----:B------:R-:W-:Y:S01]  /*1130*/  IADD3 R7, R12, UR4, R7 ;  /* 0x000000040c077c10 */ /* 0x000fe2000fffe007 */
[----:B------:R-:W-:Y:S02]  /*1140*/  ULDC.64 UR4, c[0x0][0x218] ;  /* 0x0000860000047ab9 */ /* 0x000fe40000000a00 */
[----:B------:R-:W-:-:S04]  /*1150*/  IADD3 R2, P0, R15, UR4, RZ ;  /* 0x000000040f027c10 */ /* 0x000fc8000ff1e0ff */
[----:B0-----:R-:W-:Y:S01]  /*1160*/  LEA.HI.X.SX32 R3, R15, UR5, 0x1, P0 ;  /* 0x000000050f037c11 */ /* 0x001fe200080f0eff */
[----:B-1----:R-:W-:Y:S08]  /*1170*/  @P5 EXIT ;  /* 0x000000000000594d */ /* 0x002ff00003800000 */
[----:B------:R-:W0:Y:S04]  /*1180*/  LDS.64 R6, [R7] ;  /* 0x0000000007067984 */ /* 0x000e280000000a00 */
[----:B0-----:R-:W-:Y:S01]  /*1190*/  STG.E.64 desc[UR6][R2.64], R6 ;  /* 0x0000000602007986 */ /* 0x001fe2000c101b06 */
[----:B------:R-:W-:Y:S05]  /*11a0*/  EXIT ;  /* 0x000000000000794d */ /* 0x000fea0003800000 */
.L_x_0:
[----:B------:R-:W-:-:S00]  /*11b0*/  BRA `(.L_x_0) ;  /* 0xfffffffc00fc7947 */ /* 0x000fc0000383ffff */
[----:B------:R-:W-:-:S00]  /*11c0*/  NOP ;  /* 0x0000000000007918 */ /* 0x000fc00000000000 */
        /* <DEDUP_REMOVED lines=11> */
.L_x_1:


//--------------------- .nv.shared.triton_poi_fused_max_pool2d_with_indices_5 --------------------------
	.section	.nv.shared.triton_poi_fused_max_pool2d_with_indices_5,"aw",@nobits
	.sectionflags	@""
	.align	16
	.zero		1024


//--------------------- .nv.constant0.triton_poi_fused_max_pool2d_with_indices_5 --------------------------
	.section	.nv.constant0.triton_poi_fused_max_pool2d_with_indices_5,"a",@progbits
	.sectionflags	@""
	.align	4
.nv.constant0.triton_poi_fused_max_pool2d_with_indices_5:
	.zero		552
